//
// Generated by NVIDIA NVVM Compiler
//
// Compiler Build ID: CL-36424714
// Cuda compilation tools, release 13.0, V13.0.88
// Based on NVVM 20.0.0
//

.version 9.0
.target sm_100
.address_size 64

	// .globl	_Z14vectvectsharedPdS_S_i
// _ZZ14vectvectsharedPdS_S_iE4temp has been demoted

.visible .entry _Z14vectvectsharedPdS_S_i(
	.param .u64 .ptr .align 1 _Z14vectvectsharedPdS_S_i_param_0,
	.param .u64 .ptr .align 1 _Z14vectvectsharedPdS_S_i_param_1,
	.param .u64 .ptr .align 1 _Z14vectvectsharedPdS_S_i_param_2,
	.param .u32 _Z14vectvectsharedPdS_S_i_param_3
)
{
	.reg .pred 	%p<7>;
	.reg .b32 	%r<30>;
	.reg .b64 	%rd<13>;
	.reg .b64 	%fd<11>;
	// demoted variable
	.shared .align 8 .b8 _ZZ14vectvectsharedPdS_S_iE4temp[2048];
	ld.param.u64 	%rd3, [_Z14vectvectsharedPdS_S_i_param_0];
	ld.param.u64 	%rd4, [_Z14vectvectsharedPdS_S_i_param_1];
	ld.param.u64 	%rd5, [_Z14vectvectsharedPdS_S_i_param_2];
	ld.param.u32 	%r13, [_Z14vectvectsharedPdS_S_i_param_3];
	mov.u32 	%r14, %tid.x;
	mov.u32 	%r15, %tid.y;
	mov.u32 	%r1, %ctaid.x;
	mov.u32 	%r16, %ctaid.y;
	mov.u32 	%r2, %ntid.x;
	mad.lo.s32 	%r3, %r15, %r2, %r14;
	mov.u32 	%r4, %nctaid.x;
	mul.lo.s32 	%r17, %r4, %r16;
	shl.b32 	%r18, %r17, 8;
	shl.b32 	%r19, %r1, 8;
	add.s32 	%r20, %r18, %r19;
	add.s32 	%r28, %r20, %r3;
	shl.b32 	%r21, %r3, 3;
	mov.u32 	%r22, _ZZ14vectvectsharedPdS_S_iE4temp;
	add.s32 	%r6, %r22, %r21;
	mov.b64 	%rd6, 0;
	st.shared.u64 	[%r6], %rd6;
	setp.ge.s32 	%p1, %r28, %r13;
	@%p1 bra 	$L__BB0_4;
	mov.u32 	%r23, %nctaid.y;
	mul.lo.s32 	%r24, %r23, %r4;
	shl.b32 	%r7, %r24, 8;
	cvta.to.global.u64 	%rd1, %rd3;
	cvta.to.global.u64 	%rd2, %rd4;
	mov.f64 	%fd10, 0d0000000000000000;
$L__BB0_2:
	mul.wide.s32 	%rd7, %r28, 8;
	add.s64 	%rd8, %rd1, %rd7;
	ld.global.f64 	%fd4, [%rd8];
	add.s64 	%rd9, %rd2, %rd7;
	ld.global.f64 	%fd5, [%rd9];
	fma.rn.f64 	%fd10, %fd4, %fd5, %fd10;
	add.s32 	%r28, %r28, %r7;
	setp.lt.s32 	%p2, %r28, %r13;
	@%p2 bra 	$L__BB0_2;
	st.shared.f64 	[%r6], %fd10;
$L__BB0_4:
	bar.sync 	0;
	mov.u32 	%r25, %ntid.y;
	mul.lo.s32 	%r29, %r2, %r25;
	setp.lt.u32 	%p3, %r29, 2;
	@%p3 bra 	$L__BB0_8;
$L__BB0_5:
	shr.u32 	%r12, %r29, 1;
	setp.ge.u32 	%p4, %r3, %r12;
	@%p4 bra 	$L__BB0_7;
	shl.b32 	%r26, %r12, 3;
	add.s32 	%r27, %r6, %r26;
	ld.shared.f64 	%fd6, [%r27];
	ld.shared.f64 	%fd7, [%r6];
	add.f64 	%fd8, %fd6, %fd7;
	st.shared.f64 	[%r6], %fd8;
$L__BB0_7:
	bar.sync 	0;
	setp.gt.u32 	%p5, %r29, 3;
	mov.u32 	%r29, %r12;
	@%p5 bra 	$L__BB0_5;
$L__BB0_8:
	setp.ne.s32 	%p6, %r3, 0;
	@%p6 bra 	$L__BB0_10;
	ld.shared.f64 	%fd9, [_ZZ14vectvectsharedPdS_S_iE4temp];
	cvta.to.global.u64 	%rd10, %rd5;
	mul.wide.u32 	%rd11, %r1, 8;
	add.s64 	%rd12, %rd10, %rd11;
	st.global.f64 	[%rd12], %fd9;
$L__BB0_10:
	ret;

}


// ===== COMPILED SASS (sm_100) =====

	.target	sm_100

	.elftype	@"ET_EXEC"


//--------------------- .note.nv.tkinfo           --------------------------
	.section	.note.nv.tkinfo,"",@"SHT_NOTE"
	.sectionflags	@"SHF_NOTE_NV_TKINFO"
	.tkinfo
        /*0018*/ 	.word	0x00000002
        /*0030*/ 	.string	""
        /*0030*/ 	.string	"ptxas"
        /*0030*/ 	.string	"Cuda compilation tools, release 13.0, V13.0.88"
        /*0030*/ 	.string	"Build cuda_13.0.r13.0/compiler.36424714_0"
        /*0030*/ 	.string	"-arch sm_100 -m 64 "



//--------------------- .note.nv.cuinfo           --------------------------
	.section	.note.nv.cuinfo,"",@"SHT_NOTE"
	.sectionflags	@"SHF_NOTE_NV_CUINFO"
        /*0018*/ 	.short	0x0002
        /*001a*/ 	.short	0x0064
        /*001c*/ 	.short	0x0082
	.zero		2


//--------------------- .nv.info                  --------------------------
	.section	.nv.info,"",@"SHT_CUDA_INFO"
	.align	4


	//----- nvinfo : EIATTR_REGCOUNT
	.align		4
        /*0000*/ 	.byte	0x04, 0x2f
        /*0002*/ 	.short	(.L_1 - .L_0)
	.align		4
.L_0:
        /*0004*/ 	.word	index@(_Z14vectvectsharedPdS_S_i)
        /*0008*/ 	.word	0x00000012


	//----- nvinfo : EIATTR_FRAME_SIZE
	.align		4
.L_1:
        /*000c*/ 	.byte	0x04, 0x11
        /*000e*/ 	.short	(.L_3 - .L_2)
	.align		4
.L_2:
        /*0010*/ 	.word	index@(_Z14vectvectsharedPdS_S_i)
        /*0014*/ 	.word	0x00000000


	//----- nvinfo : EIATTR_MIN_STACK_SIZE
	.align		4
.L_3:
        /*0018*/ 	.byte	0x04, 0x12
        /*001a*/ 	.short	(.L_5 - .L_4)
	.align		4
.L_4:
        /*001c*/ 	.word	index@(_Z14vectvectsharedPdS_S_i)
        /*0020*/ 	.word	0x00000000
.L_5:


//--------------------- .nv.compat                --------------------------
	.section	.nv.compat,"",@"SHT_CUDA_COMPAT_INFO"
	.align	4
        /*0000*/ 	.byte	0x02, 0x09, 0x00, 0x00, 0x02, 0x02, 0x01, 0x00, 0x02, 0x05, 0x05, 0x00, 0x03, 0x07, 0x01, 0x01
        /*0010*/ 	.byte	0x02, 0x03, 0x00, 0x00, 0x02, 0x06, 0x01, 0x00, 0x04, 0x0b, 0x08, 0x00, 0x01, 0x00, 0x00, 0x00
        /*0020*/ 	.byte	0x00, 0x00, 0x00, 0x00


//--------------------- .nv.info._Z14vectvectsharedPdS_S_i --------------------------
	.section	.nv.info._Z14vectvectsharedPdS_S_i,"",@"SHT_CUDA_INFO"
	.sectionflags	@""
	.align	4


	//----- nvinfo : EIATTR_CUDA_API_VERSION
	.align		4
        /*0000*/ 	.byte	0x04, 0x37
        /*0002*/ 	.short	(.L_7 - .L_6)
.L_6:
        /*0004*/ 	.word	0x00000082


	//----- nvinfo : EIATTR_KPARAM_INFO
	.align		4
.L_7:
        /*0008*/ 	.byte	0x04, 0x17
        /*000a*/ 	.short	(.L_9 - .L_8)
.L_8:
        /*000c*/ 	.word	0x00000000
        /*0010*/ 	.short	0x0003
        /*0012*/ 	.short	0x0018
        /*0014*/ 	.byte	0x00, 0xf0, 0x11, 0x00


	//----- nvinfo : EIATTR_KPARAM_INFO
	.align		4
.L_9:
        /*0018*/ 	.byte	0x04, 0x17
        /*001a*/ 	.short	(.L_11 - .L_10)
.L_10:
        /*001c*/ 	.word	0x00000000
        /*0020*/ 	.short	0x0002
        /*0022*/ 	.short	0x0010
        /*0024*/ 	.byte	0x00, 0xf5, 0x21, 0x00


	//----- nvinfo : EIATTR_KPARAM_INFO
	.align		4
.L_11:
        /*0028*/ 	.byte	0x04, 0x17
        /*002a*/ 	.short	(.L_13 - .L_12)
.L_12:
        /*002c*/ 	.word	0x00000000
        /*0030*/ 	.short	0x0001
        /*0032*/ 	.short	0x0008
        /*0034*/ 	.byte	0x00, 0xf5, 0x21, 0x00


	//----- nvinfo : EIATTR_KPARAM_INFO
	.align		4
.L_13:
        /*0038*/ 	.byte	0x04, 0x17
        /*003a*/ 	.short	(.L_15 - .L_14)
.L_14:
        /*003c*/ 	.word	0x00000000
        /*0040*/ 	.short	0x0000
        /*0042*/ 	.short	0x0000
        /*0044*/ 	.byte	0x00, 0xf5, 0x21, 0x00


	//----- nvinfo : EIATTR_SPARSE_MMA_MASK
	.align		4
.L_15:
        /*0048*/ 	.byte	0x03, 0x50
        /*004a*/ 	.short	0x0000


	//----- nvinfo : EIATTR_MAXREG_COUNT
	.align		4
        /*004c*/ 	.byte	0x03, 0x1b
        /*004e*/ 	.short	0x00ff


	//----- nvinfo : EIATTR_NUM_BARRIERS
	.align		4
        /*0050*/ 	.byte	0x02, 0x4c
        /*0052*/ 	.byte	0x01
	.zero		1


	//----- nvinfo : EIATTR_MERCURY_ISA_VERSION
	.align		4
        /*0054*/ 	.byte	0x03, 0x5f
        /*0056*/ 	.short	0x0101


	//----- nvinfo : EIATTR_VRC_CTA_INIT_COUNT
	.align		4
        /*0058*/ 	.byte	0x02, 0x4a
	.zero		1
	.zero		1


	//----- nvinfo : EIATTR_EXIT_INSTR_OFFSETS
	.align		4
        /*005c*/ 	.byte	0x04, 0x1c
        /*005e*/ 	.short	(.L_17 - .L_16)


	//   ....[0]....
.L_16:
        /*0060*/ 	.word	0x00000380


	//   ....[1]....
        /*0064*/ 	.word	0x00000400


	//----- nvinfo : EIATTR_CRS_STACK_SIZE
	.align		4
.L_17:
        /*0068*/ 	.byte	0x04, 0x1e
        /*006a*/ 	.short	(.L_19 - .L_18)
.L_18:
        /*006c*/ 	.word	0x00000000


	//----- nvinfo : EIATTR_CBANK_PARAM_SIZE
	.align		4
.L_19:
        /*0070*/ 	.byte	0x03, 0x19
        /*0072*/ 	.short	0x001c


	//----- nvinfo : EIATTR_PARAM_CBANK
	.align		4
        /*0074*/ 	.byte	0x04, 0x0a
        /*0076*/ 	.short	(.L_21 - .L_20)
	.align		4
.L_20:
        /*0078*/ 	.word	index@(.nv.constant0._Z14vectvectsharedPdS_S_i)
        /*007c*/ 	.short	0x0380
        /*007e*/ 	.short	0x001c


	//----- nvinfo : EIATTR_SW_WAR
	.align		4
.L_21:
        /*0080*/ 	.byte	0x04, 0x36
        /*0082*/ 	.short	(.L_23 - .L_22)
.L_22:
        /*0084*/ 	.word	0x00000008
.L_23:


//--------------------- .nv.callgraph             --------------------------
	.section	.nv.callgraph,"",@"SHT_CUDA_CALLGRAPH"
	.align	4
	.sectionentsize	8
	.align		4
        /*0000*/ 	.word	0x00000000
	.align		4
        /*0004*/ 	.word	0xffffffff
	.align		4
        /*0008*/ 	.word	0x00000000
	.align		4
        /*000c*/ 	.word	0xfffffffe
	.align		4
        /*0010*/ 	.word	0x00000000
	.align		4
        /*0014*/ 	.word	0xfffffffd
	.align		4
        /*0018*/ 	.word	0x00000000
	.align		4
        /*001c*/ 	.word	0xfffffffc


//--------------------- .text._Z14vectvectsharedPdS_S_i --------------------------
	.section	.text._Z14vectvectsharedPdS_S_i,"ax",@progbits
	.align	128
        .global         _Z14vectvectsharedPdS_S_i
        .type           _Z14vectvectsharedPdS_S_i,@function
        .size           _Z14vectvectsharedPdS_S_i,(.L_x_7 - _Z14vectvectsharedPdS_S_i)
        .other          _Z14vectvectsharedPdS_S_i,@"STO_CUDA_ENTRY STV_DEFAULT"
_Z14vectvectsharedPdS_S_i:
.text._Z14vectvectsharedPdS_S_i:
[----:B------:R-:W-:Y:S01]  /*0000*/  LDC R1, c[0x0][0x37c] ;  /* 0x0000df00ff017b82 */ /* 0x000fe20000000800 */
[----:B------:R-:W0:Y:S07]  /*0010*/  S2R R2, SR_TID.X ;  /* 0x0000000000027919 */ /* 0x000e2e0000002100 */
[----:B------:R-:W1:Y:S01]  /*0020*/  S2UR UR5, SR_CgaCtaId ;  /* 0x00000000000579c3 */ /* 0x000e620000008800 */
[----:B------:R-:W0:Y:S01]  /*0030*/  LDCU UR6, c[0x0][0x360] ;  /* 0x00006c00ff0677ac */ /* 0x000e220008000800 */
[----:B------:R-:W-:Y:S01]  /*0040*/  BSSY.RECONVERGENT B0, `(.L_x_0) ;  /* 0x0000021000007945 */ /* 0x000fe20003800200 */
[----:B------:R-:W0:Y:S01]  /*0050*/  S2R R3, SR_TID.Y ;  /* 0x0000000000037919 */ /* 0x000e220000002200 */
[----:B------:R-:W-:Y:S01]  /*0060*/  UMOV UR4, 0x400 ;  /* 0x0000040000047882 */ /* 0x000fe20000000000 */
[----:B------:R-:W2:Y:S01]  /*0070*/  LDCU.64 UR8, c[0x0][0x358] ;  /* 0x00006b00ff0877ac */ /* 0x000ea20008000a00 */
[----:B------:R-:W3:Y:S02]  /*0080*/  S2R R0, SR_CTAID.X ;  /* 0x0000000000007919 */ /* 0x000ee40000002500 */
[----:B------:R-:W3:Y:S08]  /*0090*/  S2UR UR7, SR_CTAID.Y ;  /* 0x00000000000779c3 */ /* 0x000ef00000002600 */
[----:B------:R-:W3:Y:S01]  /*00a0*/  LDC R7, c[0x0][0x370] ;  /* 0x0000dc00ff077b82 */ /* 0x000ee20000000800 */
[----:B-1----:R-:W-:Y:S01]  /*00b0*/  ULEA UR4, UR5, UR4, 0x18 ;  /* 0x0000000405047291 */ /* 0x002fe2000f8ec0ff */
[----:B------:R-:W1:Y:S01]  /*00c0*/  LDCU UR5, c[0x0][0x398] ;  /* 0x00007300ff0577ac */ /* 0x000e620008000800 */
[----:B0-----:R-:W-:-:S05]  /*00d0*/  IMAD R2, R3, UR6, R2 ;  /* 0x0000000603027c24 */ /* 0x001fca000f8e0202 */
[----:B------:R-:W-:Y:S01]  /*00e0*/  LEA R3, R2, UR4, 0x3 ;  /* 0x0000000402037c11 */ /* 0x000fe2000f8e18ff */
[----:B---3--:R-:W-:-:S04]  /*00f0*/  IMAD R5, R7, UR7, R0 ;  /* 0x0000000707057c24 */ /* 0x008fc8000f8e0200 */
[----:B------:R0:W-:Y:S01]  /*0100*/  STS.64 [R3], RZ ;  /* 0x000000ff03007388 */ /* 0x0001e20000000a00 */
[----:B------:R-:W-:-:S05]  /*0110*/  IMAD.U32 R4, R5, 0x100, R2 ;  /* 0x0000010005047824 */ /* 0x000fca00078e0002 */
[----:B-1----:R-:W-:-:S13]  /*0120*/  ISETP.GE.AND P0, PT, R4, UR5, PT ;  /* 0x0000000504007c0c */ /* 0x002fda000bf06270 */
[----:B0-2---:R-:W-:Y:S05]  /*0130*/  @P0 BRA `(.L_x_1) ;  /* 0x0000000000440947 */ /* 0x005fea0003800000 */
[----:B------:R-:W0:Y:S01]  /*0140*/  LDC.64 R10, c[0x0][0x380] ;  /* 0x0000e000ff0a7b82 */ /* 0x000e220000000a00 */
[----:B------:R-:W1:Y:S01]  /*0150*/  LDCU UR4, c[0x0][0x374] ;  /* 0x00006e80ff0477ac */ /* 0x000e620008000800 */
[----:B------:R-:W-:Y:S01]  /*0160*/  BSSY.RECONVERGENT B1, `(.L_x_2) ;  /* 0x000000d000017945 */ /* 0x000fe20003800200 */
[----:B------:R-:W-:Y:S01]  /*0170*/  IMAD.MOV.U32 R15, RZ, RZ, R4 ;  /* 0x000000ffff0f7224 */ /* 0x000fe200078e0004 */
[----:B------:R-:W-:-:S04]  /*0180*/  CS2R R4, SRZ ;  /* 0x0000000000047805 */ /* 0x000fc8000001ff00 */
[----:B------:R-:W2:Y:S01]  /*0190*/  LDC.64 R12, c[0x0][0x388] ;  /* 0x0000e200ff0c7b82 */ /* 0x000ea20000000a00 */
[----:B-1----:R-:W-:-:S07]  /*01a0*/  IMAD R14, R7, UR4, RZ ;  /* 0x00000004070e7c24 */ /* 0x002fce000f8e02ff */
.L_x_3:
[----:B0-----:R-:W-:-:S04]  /*01b0*/  IMAD.WIDE R6, R15, 0x8, R10 ;  /* 0x000000080f067825 */ /* 0x001fc800078e020a */
[----:B--2---:R-:W-:Y:S02]  /*01c0*/  IMAD.WIDE R8, R15, 0x8, R12 ;  /* 0x000000080f087825 */ /* 0x004fe400078e020c */
[----:B------:R-:W2:Y:S04]  /*01d0*/  LDG.E.64 R6, desc[UR8][R6.64] ;  /* 0x0000000806067981 */ /* 0x000ea8000c1e1b00 */
[----:B------:R-:W2:Y:S01]  /*01e0*/  LDG.E.64 R8, desc[UR8][R8.64] ;  /* 0x0000000808087981 */ /* 0x000ea2000c1e1b00 */
[----:B------:R-:W-:-:S04]  /*01f0*/  LEA R15, R14, R15, 0x8 ;  /* 0x0000000f0e0f7211 */ /* 0x000fc800078e40ff */
[----:B------:R-:W-:Y:S01]  /*0200*/  ISETP.GE.AND P0, PT, R15, UR5, PT ;  /* 0x000000050f007c0c */ /* 0x000fe2000bf06270 */
[----:B--2---:R-:W-:-:S12]  /*0210*/  DFMA R4, R6, R8, R4 ;  /* 0x000000080604722b */ /* 0x004fd80000000004 */
[----:B------:R-:W-:Y:S05]  /*0220*/  @!P0 BRA `(.L_x_3) ;  /* 0xfffffffc00e08947 */ /* 0x000fea000383ffff */
[----:B------:R-:W-:Y:S05]  /*0230*/  BSYNC.RECONVERGENT B1 ;  /* 0x0000000000017941 */ /* 0x000fea0003800200 */
.L_x_2:
[----:B------:R0:W-:Y:S02]  /*0240*/  STS.64 [R3], R4 ;  /* 0x0000000403007388 */ /* 0x0001e40000000a00 */
.L_x_1:
[----:B------:R-:W-:Y:S05]  /*0250*/  BSYNC.RECONVERGENT B0 ;  /* 0x0000000000007941 */ /* 0x000fea0003800200 */
.L_x_0:
[----:B------:R-:W1:Y:S01]  /*0260*/  LDCU UR4, c[0x0][0x364] ;  /* 0x00006c80ff0477ac */ /* 0x000e620008000800 */
[----:B------:R-:W-:Y:S01]  /*0270*/  BAR.SYNC.DEFER_BLOCKING 0x0 ;  /* 0x0000000000007b1d */ /* 0x000fe20000010000 */
[----:B------:R-:W-:Y:S01]  /*0280*/  ISETP.NE.AND P0, PT, R2, RZ, PT ;  /* 0x000000ff0200720c */ /* 0x000fe20003f05270 */
[----:B-1----:R-:W-:-:S04]  /*0290*/  UIMAD UR4, UR6, UR4, URZ ;  /* 0x00000004060472a4 */ /* 0x002fc8000f8e02ff */
[----:B------:R-:W-:-:S09]  /*02a0*/  UISETP.GE.U32.AND UP0, UPT, UR4, 0x2, UPT ;  /* 0x000000020400788c */ /* 0x000fd2000bf06070 */
[----:B------:R-:W-:Y:S05]  /*02b0*/  BRA.U !UP0, `(.L_x_4) ;  /* 0x0000000108307547 */ /* 0x000fea000b800000 */
[----:B------:R-:W-:-:S07]  /*02c0*/  IMAD.U32 R8, RZ, RZ, UR4 ;  /* 0x00000004ff087e24 */ /* 0x000fce000f8e00ff */
.L_x_5:
[----:B------:R-:W-:-:S04]  /*02d0*/  SHF.R.U32.HI R10, RZ, 0x1, R8 ;  /* 0x00000001ff0a7819 */ /* 0x000fc80000011608 */
[----:B------:R-:W-:-:S13]  /*02e0*/  ISETP.GE.U32.AND P1, PT, R2, R10, PT ;  /* 0x0000000a0200720c */ /* 0x000fda0003f26070 */
[----:B------:R-:W-:Y:S01]  /*02f0*/  @!P1 LEA R9, R10, R3, 0x3 ;  /* 0x000000030a099211 */ /* 0x000fe200078e18ff */
[----:B------:R-:W-:Y:S04]  /*0300*/  @!P1 LDS.64 R6, [R3] ;  /* 0x0000000003069984 */ /* 0x000fe80000000a00 */
[----:B0-----:R-:W0:Y:S02]  /*0310*/  @!P1 LDS.64 R4, [R9] ;  /* 0x0000000009049984 */ /* 0x001e240000000a00 */
[----:B0-----:R-:W-:-:S07]  /*0320*/  @!P1 DADD R4, R4, R6 ;  /* 0x0000000004049229 */ /* 0x001fce0000000006 */
[----:B------:R1:W-:Y:S01]  /*0330*/  @!P1 STS.64 [R3], R4 ;  /* 0x0000000403009388 */ /* 0x0003e20000000a00 */
[----:B------:R-:W-:Y:S01]  /*0340*/  BAR.SYNC.DEFER_BLOCKING 0x0 ;  /* 0x0000000000007b1d */ /* 0x000fe20000010000 */
[----:B------:R-:W-:Y:S01]  /*0350*/  ISETP.GT.U32.AND P1, PT, R8, 0x3, PT ;  /* 0x000000030800780c */ /* 0x000fe20003f24070 */
[----:B------:R-:W-:-:S12]  /*0360*/  IMAD.MOV.U32 R8, RZ, RZ, R10 ;  /* 0x000000ffff087224 */ /* 0x000fd800078e000a */
[----:B-1----:R-:W-:Y:S05]  /*0370*/  @P1 BRA `(.L_x_5) ;  /* 0xfffffffc00d41947 */ /* 0x002fea000383ffff */
.L_x_4:
[----:B------:R-:W-:Y:S05]  /*0380*/  @P0 EXIT ;  /* 0x000000000000094d */ /* 0x000fea0003800000 */
[----:B------:R-:W1:Y:S01]  /*0390*/  S2UR UR5, SR_CgaCtaId ;  /* 0x00000000000579c3 */ /* 0x000e620000008800 */
[----:B------:R-:W-:-:S07]  /*03a0*/  UMOV UR4, 0x400 ;  /* 0x0000040000047882 */ /* 0x000fce0000000000 */
[----:B0-----:R-:W0:Y:S01]  /*03b0*/  LDC.64 R4, c[0x0][0x390] ;  /* 0x0000e400ff047b82 */ /* 0x001e220000000a00 */
[----:B-1----:R-:W-:Y:S01]  /*03c0*/  ULEA UR4, UR5, UR4, 0x18 ;  /* 0x0000000405047291 */ /* 0x002fe2000f8ec0ff */
[----:B0-----:R-:W-:-:S08]  /*03d0*/  IMAD.WIDE.U32 R4, R0, 0x8, R4 ;  /* 0x0000000800047825 */ /* 0x001fd000078e0004 */
[----:B------:R-:W0:Y:S04]  /*03e0*/  LDS.64 R2, [UR4] ;  /* 0x00000004ff027984 */ /* 0x000e280008000a00 */
[----:B0-----:R-:W-:Y:S01]  /*03f0*/  STG.E.64 desc[UR8][R4.64], R2 ;  /* 0x0000000204007986 */ /* 0x001fe2000c101b08 */
[----:B------:R-:W-:Y:S05]  /*0400*/  EXIT ;  /* 0x000000000000794d */ /* 0x000fea0003800000 */
.L_x_6:
[----:B------:R-:W-:-:S00]  /*0410*/  BRA `(.L_x_6) ;  /* 0xfffffffc00fc7947 */ /* 0x000fc0000383ffff */
[----:B------:R-:W-:-:S00]  /*0420*/  NOP ;  /* 0x0000000000007918 */ /* 0x000fc00000000000 */
        /* <DEDUP_REMOVED lines=13> */
.L_x_7:


//--------------------- .nv.shared._Z14vectvectsharedPdS_S_i --------------------------
	.section	.nv.shared._Z14vectvectsharedPdS_S_i,"aw",@nobits
	.sectionflags	@""
	.align	8
.nv.shared._Z14vectvectsharedPdS_S_i:
	.zero		3072


//--------------------- .nv.shared.reserved.0     --------------------------
	.section	.nv.shared.reserved.0,"aw",@nobits
	.weak		__nv_reservedSMEM_offset_0_alias
	.size		__nv_reservedSMEM_offset_0_alias, 0, 64
	.other		__nv_reservedSMEM_offset_0_alias,@"STO_CUDA_RESERVED_SHARED STV_DEFAULT"
__nv_reservedSMEM_offset_0_alias:
	.zero		0
	.zero		64


//--------------------- .nv.constant0._Z14vectvectsharedPdS_S_i --------------------------
	.section	.nv.constant0._Z14vectvectsharedPdS_S_i,"a",@progbits
	.sectionflags	@""
	.align	4
.nv.constant0._Z14vectvectsharedPdS_S_i:
	.zero		924


//--------------------- SYMBOLS --------------------------

	.type		.nv.reservedSmem.offset0,@object
	.size		.nv.reservedSmem.offset0,0x4
	.type		.nv.reservedSmem.cap,@object
	.size		.nv.reservedSmem.cap,0x4
